	.headerflags	@"EF_CUDA_TEXMODE_UNIFIED EF_CUDA_64BIT_ADDRESS EF_CUDA_ACCELERATORS EF_CUDA_SM90 EF_CUDA_VIRTUAL_SM(EF_CUDA_SM90)"
	.elftype	@"ET_EXEC"


//--------------------- .nv.info                  --------------------------
	.section	.nv.info,"",@"SHT_CUDA_INFO"
	.align	4


	//----- nvinfo : EIATTR_REGCOUNT
	.align		4
        /*0000*/ 	.byte	0x04, 0x2f
        /*0002*/ 	.short	(.L_3 - .L_2)
	.align		4
.L_2:
        /*0004*/ 	.word	index@(triton_poi_fused__native_batch_norm_legit_no_training_add_relu_threshold_backward_23)
        /*0008*/ 	.word	0x00000012


	//----- nvinfo : EIATTR_MIN_STACK_SIZE
	.align		4
.L_3:
        /*000c*/ 	.byte	0x04, 0x12
        /*000e*/ 	.short	(.L_5 - .L_4)
	.align		4
.L_4:
        /*0010*/ 	.word	index@(triton_poi_fused__native_batch_norm_legit_no_training_add_relu_threshold_backward_23)
        /*0014*/ 	.word	0x00000000


	//----- nvinfo : EIATTR_FRAME_SIZE
	.align		4
.L_5:
        /*0018*/ 	.byte	0x04, 0x11
        /*001a*/ 	.short	(.L_7 - .L_6)
	.align		4
.L_6:
        /*001c*/ 	.word	index@(triton_poi_fused__native_batch_norm_legit_no_training_add_relu_threshold_backward_23)
        /*0020*/ 	.word	0x00000000


	//----- nvinfo : EIATTR_MIN_STACK_SIZE
	.align		4
.L_7:
        /*0024*/ 	.byte	0x04, 0x12
        /*0026*/ 	.short	(.L_9 - .L_8)
	.align		4
.L_8:
        /*0028*/ 	.word	index@(triton_poi_fused__native_batch_norm_legit_no_training_add_relu_threshold_backward_23)
        /*002c*/ 	.word	0x00000000
.L_9:


//--------------------- .nv.info.triton_poi_fused__native_batch_norm_legit_no_training_add_relu_threshold_backward_23 --------------------------
	.section	.nv.info.triton_poi_fused__native_batch_norm_legit_no_training_add_relu_threshold_backward_23,"",@"SHT_CUDA_INFO"
	.sectionflags	@""
	.align	4


	//----- nvinfo : EIATTR_CUDA_API_VERSION
	.align		4
        /*0000*/ 	.byte	0x04, 0x37
        /*0002*/ 	.short	(.L_11 - .L_10)
.L_10:
        /*0004*/ 	.word	0x0000007c


	//----- nvinfo : EIATTR_KPARAM_INFO
	.align		4
.L_11:
        /*0008*/ 	.byte	0x04, 0x17
        /*000a*/ 	.short	(.L_13 - .L_12)
.L_12:
        /*000c*/ 	.word	0x00000000
        /*0010*/ 	.short	0x0008
        /*0012*/ 	.short	0x0040
        /*0014*/ 	.byte	0x00, 0xf0, 0x11, 0x00


	//----- nvinfo : EIATTR_KPARAM_INFO
	.align		4
.L_13:
        /*0018*/ 	.byte	0x04, 0x17
        /*001a*/ 	.short	(.L_15 - .L_14)
.L_14:
        /*001c*/ 	.word	0x00000000
        /*0020*/ 	.short	0x0007
        /*0022*/ 	.short	0x0038
        /*0024*/ 	.byte	0x00, 0xf4, 0x21, 0x00


	//----- nvinfo : EIATTR_KPARAM_INFO
	.align		4
.L_15:
        /*0028*/ 	.byte	0x04, 0x17
        /*002a*/ 	.short	(.L_17 - .L_16)
.L_16:
        /*002c*/ 	.word	0x00000000
        /*0030*/ 	.short	0x0006
        /*0032*/ 	.short	0x0030
        /*0034*/ 	.byte	0x00, 0xf4, 0x21, 0x00


	//----- nvinfo : EIATTR_KPARAM_INFO
	.align		4
.L_17:
        /*0038*/ 	.byte	0x04, 0x17
        /*003a*/ 	.short	(.L_19 - .L_18)
.L_18:
        /*003c*/ 	.word	0x00000000
        /*0040*/ 	.short	0x0005
        /*0042*/ 	.short	0x0028
        /*0044*/ 	.byte	0x00, 0xf4, 0x21, 0x00


	//----- nvinfo : EIATTR_KPARAM_INFO
	.align		4
.L_19:
        /*0048*/ 	.byte	0x04, 0x17
        /*004a*/ 	.short	(.L_21 - .L_20)
.L_20:
        /*004c*/ 	.word	0x00000000
        /*0050*/ 	.short	0x0004
        /*0052*/ 	.short	0x0020
        /*0054*/ 	.byte	0x00, 0xf4, 0x21, 0x00


	//----- nvinfo : EIATTR_KPARAM_INFO
	.align		4
.L_21:
        /*0058*/ 	.byte	0x04, 0x17
        /*005a*/ 	.short	(.L_23 - .L_22)
.L_22:
        /*005c*/ 	.word	0x00000000
        /*0060*/ 	.short	0x0003
        /*0062*/ 	.short	0x0018
        /*0064*/ 	.byte	0x00, 0xf4, 0x21, 0x00


	//----- nvinfo : EIATTR_KPARAM_INFO
	.align		4
.L_23:
        /*0068*/ 	.byte	0x04, 0x17
        /*006a*/ 	.short	(.L_25 - .L_24)
.L_24:
        /*006c*/ 	.word	0x00000000
        /*0070*/ 	.short	0x0002
        /*0072*/ 	.short	0x0010
        /*0074*/ 	.byte	0x00, 0xf4, 0x21, 0x00


	//----- nvinfo : EIATTR_KPARAM_INFO
	.align		4
.L_25:
        /*0078*/ 	.byte	0x04, 0x17
        /*007a*/ 	.short	(.L_27 - .L_26)
.L_26:
        /*007c*/ 	.word	0x00000000
        /*0080*/ 	.short	0x0001
        /*0082*/ 	.short	0x0008
        /*0084*/ 	.byte	0x00, 0xf4, 0x21, 0x00


	//----- nvinfo : EIATTR_KPARAM_INFO
	.align		4
.L_27:
        /*0088*/ 	.byte	0x04, 0x17
        /*008a*/ 	.short	(.L_29 - .L_28)
.L_28:
        /*008c*/ 	.word	0x00000000
        /*0090*/ 	.short	0x0000
        /*0092*/ 	.short	0x0000
        /*0094*/ 	.byte	0x00, 0xf4, 0x21, 0x00


	//----- nvinfo : EIATTR_SPARSE_MMA_MASK
	.align		4
.L_29:
        /*0098*/ 	.byte	0x03, 0x50
        /*009a*/ 	.short	0x0000


	//----- nvinfo : EIATTR_MAXREG_COUNT
	.align		4
        /*009c*/ 	.byte	0x03, 0x1b
        /*009e*/ 	.short	0x00ff


	//----- nvinfo : EIATTR_EXIT_INSTR_OFFSETS
	.align		4
        /*00a0*/ 	.byte	0x04, 0x1c
        /*00a2*/ 	.short	(.L_31 - .L_30)


	//   ....[0]....
.L_30:
        /*00a4*/ 	.word	0x00000370


	//----- nvinfo : EIATTR_REQNTID
	.align		4
.L_31:
        /*00a8*/ 	.byte	0x04, 0x10
        /*00aa*/ 	.short	(.L_33 - .L_32)
.L_32:
        /*00ac*/ 	.word	0x00000080
        /*00b0*/ 	.word	0x00000001
        /*00b4*/ 	.word	0x00000001


	//----- nvinfo : EIATTR_CBANK_PARAM_SIZE
	.align		4
.L_33:
        /*00b8*/ 	.byte	0x03, 0x19
        /*00ba*/ 	.short	0x0044


	//----- nvinfo : EIATTR_PARAM_CBANK
	.align		4
        /*00bc*/ 	.byte	0x04, 0x0a
        /*00be*/ 	.short	(.L_35 - .L_34)
	.align		4
.L_34:
        /*00c0*/ 	.word	index@(.nv.constant0.triton_poi_fused__native_batch_norm_legit_no_training_add_relu_threshold_backward_23)
        /*00c4*/ 	.short	0x0210
        /*00c6*/ 	.short	0x0044


	//----- nvinfo : EIATTR_SW_WAR
	.align		4
.L_35:
        /*00c8*/ 	.byte	0x04, 0x36
        /*00ca*/ 	.short	(.L_37 - .L_36)
.L_36:
        /*00cc*/ 	.word	0x00000008
.L_37:


//--------------------- .nv.callgraph             --------------------------
	.section	.nv.callgraph,"",@"SHT_CUDA_CALLGRAPH"
	.align	4
	.sectionentsize	8
	.align		4
        /*0000*/ 	.word	0x00000000
	.align		4
        /*0004*/ 	.word	0xffffffff
	.align		4
        /*0008*/ 	.word	0x00000000
	.align		4
        /*000c*/ 	.word	0xfffffffe
	.align		4
        /*0010*/ 	.word	0x00000000
	.align		4
        /*0014*/ 	.word	0xfffffffd
	.align		4
        /*0018*/ 	.word	0x00000000
	.align		4
        /*001c*/ 	.word	0xfffffffc


//--------------------- .nv.constant4             --------------------------
	.section	.nv.constant4,"a",@progbits
	.align	8
	.align		8
.nv.constant4:
        /*0000*/ 	.dword	_$_str
	.align		8
        /*0008*/ 	.dword	_$_str_$_2


//--------------------- .text.triton_poi_fused__native_batch_norm_legit_no_training_add_relu_threshold_backward_23 --------------------------
	.section	.text.triton_poi_fused__native_batch_norm_legit_no_training_add_relu_threshold_backward_23,"ax",@progbits
	.align	128
        .global         triton_poi_fused__native_batch_norm_legit_no_training_add_relu_threshold_backward_23
        .type           triton_poi_fused__native_batch_norm_legit_no_training_add_relu_threshold_backward_23,@function
        .size           triton_poi_fused__native_batch_norm_legit_no_training_add_relu_threshold_backward_23,(.L_x_1 - triton_poi_fused__native_batch_norm_legit_no_training_add_relu_threshold_backward_23)
        .other          triton_poi_fused__native_batch_norm_legit_no_training_add_relu_threshold_backward_23,@"STO_CUDA_ENTRY STV_DEFAULT"
triton_poi_fused__native_batch_norm_legit_no_training_add_relu_threshold_backward_23:
.text.triton_poi_fused__native_batch_norm_legit_no_training_add_relu_threshold_backward_23:
[----:B------:R-:W-:Y:S01]  /*0000*/  LDC R1, c[0x0][0x28] ;  /* 0x00000a00ff017b82 */ /* 0x000fe20000000800 */
[----:B------:R-:W1:Y:S07]  /*0010*/  S2R R0, SR_TID.X ;  /* 0x0000000000007919 */ /* 0x000e6e0000002100 */
[----:B------:R-:W2:Y:S01]  /*0020*/  LDC.64 R8, c[0x0][0x220] ;  /* 0x00008800ff087b82 */ /* 0x000ea20000000a00 */
[----:B------:R-:W-:Y:S01]  /*0030*/  ULDC.64 UR4, c[0x0][0x208] ;  /* 0x0000820000047ab9 */ /* 0x000fe20000000a00 */
[----:B------:R-:W-:Y:S01]  /*0040*/  ULDC.64 UR6, c[0x0][0x248] ;  /* 0x0000920000067ab9 */ /* 0x000fe20000000a00 */
[----:B------:R-:W3:Y:S05]  /*0050*/  S2R R3, SR_CTAID.X ;  /* 0x0000000000037919 */ /* 0x000eea0000002500 */
[----:B------:R-:W4:Y:S08]  /*0060*/  LDC.64 R4, c[0x0][0x210] ;  /* 0x00008400ff047b82 */ /* 0x000f300000000a00 */
[----:B------:R-:W5:Y:S08]  /*0070*/  LDC.64 R6, c[0x0][0x218] ;  /* 0x00008600ff067b82 */ /* 0x000f700000000a00 */
[----:B------:R-:W5:Y:S01]  /*0080*/  LDC.64 R10, c[0x0][0x228] ;  /* 0x00008a00ff0a7b82 */ /* 0x000f620000000a00 */
[----:B-1----:R-:W-:-:S07]  /*0090*/  LOP3.LUT R0, R0, 0x7f, RZ, 0xc0, !PT ;  /* 0x0000007f00007812 */ /* 0x002fce00078ec0ff */
[----:B------:R-:W1:Y:S01]  /*00a0*/  LDC.64 R12, c[0x0][0x230] ;  /* 0x00008c00ff0c7b82 */ /* 0x000e620000000a00 */
[----:B---3--:R-:W-:Y:S02]  /*00b0*/  SHF.R.S32.HI R2, RZ, 0x18, R3 ;  /* 0x00000018ff027819 */ /* 0x008fe40000011403 */
[----:B------:R-:W-:Y:S02]  /*00c0*/  LEA R0, R3, R0, 0x7 ;  /* 0x0000000003007211 */ /* 0x000fe400078e38ff */
[----:B------:R-:W-:-:S04]  /*00d0*/  SGXT R3, R2, 0x1 ;  /* 0x000000010203781a */ /* 0x000fc80000000200 */
[----:B------:R-:W-:-:S04]  /*00e0*/  LEA.HI R3, R3, R0, RZ, 0xb ;  /* 0x0000000003037211 */ /* 0x000fc800078f58ff */
[----:B------:R-:W-:-:S04]  /*00f0*/  LOP3.LUT R3, R3, 0xfffff800, RZ, 0xc0, !PT ;  /* 0xfffff80003037812 */ /* 0x000fc800078ec0ff */
[----:B------:R-:W-:Y:S02]  /*0100*/  IADD3 R15, R0, -R3, RZ ;  /* 0x80000003000f7210 */ /* 0x000fe40007ffe0ff */
[----:B------:R-:W3:Y:S03]  /*0110*/  LDC.64 R2, c[0x0][0x238] ;  /* 0x00008e00ff027b82 */ /* 0x000ee60000000a00 */
[----:B--2---:R-:W-:-:S05]  /*0120*/  IMAD.WIDE R8, R15, 0x4, R8 ;  /* 0x000000040f087825 */ /* 0x004fca00078e0208 */
[----:B------:R1:W2:Y:S01]  /*0130*/  LDG.E.EL R14, desc[UR4][R8.64] ;  /* 0x00000004080e7981 */ /* 0x0002a2000c2e1900 */
[----:B----4-:R-:W-:-:S04]  /*0140*/  IMAD.WIDE R4, R0, 0x4, R4 ;  /* 0x0000000400047825 */ /* 0x010fc800078e0204 */
[C---:B-----5:R-:W-:Y:S02]  /*0150*/  IMAD.WIDE R6, R15.reuse, 0x4, R6 ;  /* 0x000000040f067825 */ /* 0x060fe400078e0206 */
[----:B------:R-:W4:Y:S02]  /*0160*/  LDG.E R4, desc[UR4][R4.64] ;  /* 0x0000000404047981 */ /* 0x000f24000c1e1900 */
[C---:B0-----:R-:W-:Y:S02]  /*0170*/  IMAD.WIDE R10, R15.reuse, 0x4, R10 ;  /* 0x000000040f0a7825 */ /* 0x041fe400078e020a */
[----:B------:R0:W4:Y:S02]  /*0180*/  LDG.E.EL R7, desc[UR4][R6.64] ;  /* 0x0000000406077981 */ /* 0x000124000c2e1900 */
[----:B-1----:R-:W-:Y:S02]  /*0190*/  IMAD.WIDE R8, R15, 0x4, R12 ;  /* 0x000000040f087825 */ /* 0x002fe400078e020c */
[----:B------:R-:W5:Y:S02]  /*01a0*/  LDG.E.EL R10, desc[UR4][R10.64] ;  /* 0x000000040a0a7981 */ /* 0x000f64000c2e1900 */
[----:B---3--:R-:W-:-:S02]  /*01b0*/  IMAD.WIDE R2, R0, 0x4, R2 ;  /* 0x0000000400027825 */ /* 0x008fc400078e0202 */
[----:B------:R-:W5:Y:S04]  /*01c0*/  LDG.E.EL R9, desc[UR4][R8.64] ;  /* 0x0000000408097981 */ /* 0x000f68000c2e1900 */
[----:B------:R1:W3:Y:S01]  /*01d0*/  LDG.E R12, desc[UR4][R2.64] ;  /* 0x00000004020c7981 */ /* 0x0002e2000c1e1900 */
[----:B0-----:R-:W-:Y:S01]  /*01e0*/  HFMA2.MMA R6, -RZ, RZ, 1.625, 0 ;  /* 0x3e800000ff067435 */ /* 0x001fe200000001ff */
[----:B-1----:R-:W0:Y:S02]  /*01f0*/  LDC.64 R2, c[0x0][0x240] ;  /* 0x00009000ff027b82 */ /* 0x002e240000000a00 */
[----:B0-----:R-:W-:-:S04]  /*0200*/  IMAD.WIDE R2, R0, 0x4, R2 ;  /* 0x0000000400027825 */ /* 0x001fc800078e0202 */
[----:B--2---:R-:W-:-:S04]  /*0210*/  FADD R14, R14, 9.9999997473787516356e-06 ;  /* 0x3727c5ac0e0e7421 */ /* 0x004fc80000000000 */
[----:B------:R-:W0:Y:S01]  /*0220*/  MUFU.SQRT R13, R14 ;  /* 0x0000000e000d7308 */ /* 0x000e220000002000 */
[----:B----4-:R-:W-:Y:S01]  /*0230*/  FADD R4, R4, -R7 ;  /* 0x8000000704047221 */ /* 0x010fe20000000000 */
[C---:B0-----:R-:W-:Y:S02]  /*0240*/  FSETP.GT.AND P0, PT, R13.reuse, 8.50705917302346158658e+37, PT ;  /* 0x7e8000000d00780b */ /* 0x041fe40003f04000 */
[----:B------:R-:W-:Y:S02]  /*0250*/  FSETP.GEU.AND P1, PT, R13, 1.175494350822287508e-38, PT ;  /* 0x008000000d00780b */ /* 0x000fe40003f2e000 */
[----:B------:R-:W-:-:S09]  /*0260*/  FSEL R6, R6, 1, P0 ;  /* 0x3f80000006067808 */ /* 0x000fd20000000000 */
[----:B------:R-:W-:Y:S02]  /*0270*/  @P0 FMUL R13, R13, 0.25 ;  /* 0x3e8000000d0d0820 */ /* 0x000fe40000400000 */
[----:B------:R-:W-:Y:S02]  /*0280*/  @!P1 FMUL R6, R6, 16777216 ;  /* 0x4b80000006069820 */ /* 0x000fe40000400000 */
[----:B------:R-:W-:-:S06]  /*0290*/  @!P1 FMUL R13, R13, 16777216 ;  /* 0x4b8000000d0d9820 */ /* 0x000fcc0000400000 */
[----:B------:R-:W0:Y:S02]  /*02a0*/  MUFU.RCP R13, R13 ;  /* 0x0000000d000d7308 */ /* 0x000e240000001000 */
[----:B0-----:R-:W-:-:S04]  /*02b0*/  FMUL R5, R13, R6 ;  /* 0x000000060d057220 */ /* 0x001fc80000400000 */
[----:B------:R-:W-:-:S04]  /*02c0*/  FMUL R4, R4, R5 ;  /* 0x0000000504047220 */ /* 0x000fc80000400000 */
[----:B-----5:R-:W-:-:S04]  /*02d0*/  FFMA R9, R10, R4, R9 ;  /* 0x000000040a097223 */ /* 0x020fc80000000009 */
[----:B---3--:R-:W-:Y:S01]  /*02e0*/  FADD R4, R12, R9 ;  /* 0x000000090c047221 */ /* 0x008fe20000000000 */
[----:B------:R-:W-:-:S04]  /*02f0*/  FSETP.GEU.AND P0, PT, R9, -R12, PT ;  /* 0x8000000c0900720b */ /* 0x000fc80003f0e000 */
[----:B------:R-:W-:Y:S02]  /*0300*/  FSEL R7, R4, RZ, P0 ;  /* 0x000000ff04077208 */ /* 0x000fe40000000000 */
[----:B------:R-:W-:Y:S02]  /*0310*/  IADD3 R4, P1, R0, UR6, RZ ;  /* 0x0000000600047c10 */ /* 0x000fe4000ff3e0ff */
[----:B------:R-:W-:Y:S01]  /*0320*/  FSETP.GTU.AND P0, PT, R7, RZ, PT ;  /* 0x000000ff0700720b */ /* 0x000fe20003f0c000 */
[----:B------:R-:W-:Y:S01]  /*0330*/  STG.E desc[UR4][R2.64], R7 ;  /* 0x0000000702007986 */ /* 0x000fe2000c101904 */
[----:B------:R-:W-:Y:S02]  /*0340*/  LEA.HI.X.SX32 R5, R0, UR7, 0x1, P1 ;  /* 0x0000000700057c11 */ /* 0x000fe400088f0eff */
[----:B------:R-:W-:-:S05]  /*0350*/  SEL R9, RZ, 0x1, P0 ;  /* 0x00000001ff097807 */ /* 0x000fca0000000000 */
[----:B------:R-:W-:Y:S01]  /*0360*/  STG.E.U8 desc[UR4][R4.64], R9 ;  /* 0x0000000904007986 */ /* 0x000fe2000c101104 */
[----:B------:R-:W-:Y:S05]  /*0370*/  EXIT ;  /* 0x000000000000794d */ /* 0x000fea0003800000 */
.L_x_0:
[----:B------:R-:W-:-:S00]  /*0380*/  BRA `(.L_x_0) ;  /* 0xfffffffc00fc7947 */ /* 0x000fc0000383ffff */
[----:B------:R-:W-:-:S00]  /*0390*/  NOP ;  /* 0x0000000000007918 */ /* 0x000fc00000000000 */
        /* <DEDUP_REMOVED lines=14> */
.L_x_1:


//--------------------- .nv.global.init           --------------------------
	.section	.nv.global.init,"aw",@progbits
.nv.global.init:
	.type		_$_str,@object
	.size		_$_str,(_$_str_$_2 - _$_str)
_$_str:
        /*0000*/ 	.byte	0x5f, 0x5f, 0x43, 0x55, 0x44, 0x41, 0x5f, 0x46, 0x54, 0x5a, 0x00
	.type		_$_str_$_2,@object
	.size		_$_str_$_2,(.L_1 - _$_str_$_2)
_$_str_$_2:
        /*000b*/ 	.byte	0x5f, 0x5f, 0x43, 0x55, 0x44, 0x41, 0x5f, 0x50, 0x52, 0x45, 0x43, 0x5f, 0x53, 0x51, 0x52, 0x54
        /*001b*/ 	.byte	0x00
.L_1:


//--------------------- .nv.constant0.triton_poi_fused__native_batch_norm_legit_no_training_add_relu_threshold_backward_23 --------------------------
	.section	.nv.constant0.triton_poi_fused__native_batch_norm_legit_no_training_add_relu_threshold_backward_23,"a",@progbits
	.sectionflags	@""
	.align	4
.nv.constant0.triton_poi_fused__native_batch_norm_legit_no_training_add_relu_threshold_backward_23:
	.zero		596
